//
// Generated by NVIDIA NVVM Compiler
//
// Compiler Build ID: CL-36424714
// Cuda compilation tools, release 13.0, V13.0.88
// Based on NVVM 20.0.0
//

.version 9.0
.target sm_100
.address_size 64

	// .globl	_Z7ReLU_fpPfS_iii

.visible .entry _Z7ReLU_fpPfS_iii(
	.param .u64 .ptr .align 1 _Z7ReLU_fpPfS_iii_param_0,
	.param .u64 .ptr .align 1 _Z7ReLU_fpPfS_iii_param_1,
	.param .u32 _Z7ReLU_fpPfS_iii_param_2,
	.param .u32 _Z7ReLU_fpPfS_iii_param_3,
	.param .u32 _Z7ReLU_fpPfS_iii_param_4
)
{
	.reg .pred 	%p<4>;
	.reg .b32 	%r<12>;
	.reg .b32 	%f<3>;
	.reg .b64 	%rd<8>;

	ld.param.u64 	%rd1, [_Z7ReLU_fpPfS_iii_param_0];
	ld.param.u64 	%rd2, [_Z7ReLU_fpPfS_iii_param_1];
	ld.param.u32 	%r4, [_Z7ReLU_fpPfS_iii_param_2];
	ld.param.u32 	%r3, [_Z7ReLU_fpPfS_iii_param_3];
	mov.u32 	%r5, %ctaid.y;
	mov.u32 	%r6, %ntid.y;
	mov.u32 	%r7, %tid.y;
	mad.lo.s32 	%r1, %r5, %r6, %r7;
	mov.u32 	%r8, %ctaid.x;
	mov.u32 	%r9, %ntid.x;
	mov.u32 	%r10, %tid.x;
	mad.lo.s32 	%r2, %r8, %r9, %r10;
	setp.ge.s32 	%p1, %r1, %r4;
	setp.ge.s32 	%p2, %r2, %r3;
	or.pred  	%p3, %p1, %p2;
	@%p3 bra 	$L__BB0_2;
	cvta.to.global.u64 	%rd3, %rd1;
	cvta.to.global.u64 	%rd4, %rd2;
	mad.lo.s32 	%r11, %r3, %r1, %r2;
	mul.wide.s32 	%rd5, %r11, 4;
	add.s64 	%rd6, %rd4, %rd5;
	ld.global.f32 	%f1, [%rd6];
	max.f32 	%f2, %f1, 0f00000000;
	add.s64 	%rd7, %rd3, %rd5;
	st.global.f32 	[%rd7], %f2;
$L__BB0_2:
	ret;

}
	// .globl	_Z7ReLU_bpPfS_S_iii
.visible .entry _Z7ReLU_bpPfS_S_iii(
	.param .u64 .ptr .align 1 _Z7ReLU_bpPfS_S_iii_param_0,
	.param .u64 .ptr .align 1 _Z7ReLU_bpPfS_S_iii_param_1,
	.param .u64 .ptr .align 1 _Z7ReLU_bpPfS_S_iii_param_2,
	.param .u32 _Z7ReLU_bpPfS_S_iii_param_3,
	.param .u32 _Z7ReLU_bpPfS_S_iii_param_4,
	.param .u32 _Z7ReLU_bpPfS_S_iii_param_5
)
{
	.reg .pred 	%p<5>;
	.reg .b32 	%r<12>;
	.reg .b32 	%f<6>;
	.reg .b64 	%rd<13>;

	ld.param.u64 	%rd1, [_Z7ReLU_bpPfS_S_iii_param_0];
	ld.param.u64 	%rd2, [_Z7ReLU_bpPfS_S_iii_param_1];
	ld.param.u64 	%rd3, [_Z7ReLU_bpPfS_S_iii_param_2];
	ld.param.u32 	%r5, [_Z7ReLU_bpPfS_S_iii_param_3];
	ld.param.u32 	%r4, [_Z7ReLU_bpPfS_S_iii_param_4];
	mov.u32 	%r6, %ctaid.y;
	mov.u32 	%r7, %ntid.y;
	mov.u32 	%r8, %tid.y;
	mad.lo.s32 	%r1, %r6, %r7, %r8;
	mov.u32 	%r9, %ctaid.x;
	mov.u32 	%r10, %ntid.x;
	mov.u32 	%r11, %tid.x;
	mad.lo.s32 	%r2, %r9, %r10, %r11;
	setp.ge.s32 	%p1, %r1, %r5;
	setp.ge.s32 	%p2, %r2, %r4;
	or.pred  	%p3, %p1, %p2;
	@%p3 bra 	$L__BB1_4;
	cvta.to.global.u64 	%rd4, %rd3;
	mad.lo.s32 	%r3, %r4, %r1, %r2;
	mul.wide.s32 	%rd5, %r3, 4;
	add.s64 	%rd6, %rd4, %rd5;
	ld.global.f32 	%f4, [%rd6];
	setp.leu.f32 	%p4, %f4, 0f00000000;
	mov.f32 	%f5, 0f00000000;
	@%p4 bra 	$L__BB1_3;
	cvta.to.global.u64 	%rd7, %rd2;
	add.s64 	%rd9, %rd7, %rd5;
	ld.global.f32 	%f5, [%rd9];
$L__BB1_3:
	cvta.to.global.u64 	%rd10, %rd1;
	add.s64 	%rd12, %rd10, %rd5;
	st.global.f32 	[%rd12], %f5;
$L__BB1_4:
	ret;

}
	// .globl	_Z10Sigmoid_fpPfS_iii
.visible .entry _Z10Sigmoid_fpPfS_iii(
	.param .u64 .ptr .align 1 _Z10Sigmoid_fpPfS_iii_param_0,
	.param .u64 .ptr .align 1 _Z10Sigmoid_fpPfS_iii_param_1,
	.param .u32 _Z10Sigmoid_fpPfS_iii_param_2,
	.param .u32 _Z10Sigmoid_fpPfS_iii_param_3,
	.param .u32 _Z10Sigmoid_fpPfS_iii_param_4
)
{
	.reg .pred 	%p<7>;
	.reg .b32 	%r<27>;
	.reg .b32 	%f<5>;
	.reg .b64 	%rd<9>;
	.reg .b64 	%fd<30>;

	ld.param.u64 	%rd1, [_Z10Sigmoid_fpPfS_iii_param_0];
	ld.param.u64 	%rd2, [_Z10Sigmoid_fpPfS_iii_param_1];
	ld.param.u32 	%r8, [_Z10Sigmoid_fpPfS_iii_param_2];
	ld.param.u32 	%r7, [_Z10Sigmoid_fpPfS_iii_param_3];
	mov.u32 	%r9, %ctaid.y;
	mov.u32 	%r10, %ntid.y;
	mov.u32 	%r11, %tid.y;
	mad.lo.s32 	%r1, %r9, %r10, %r11;
	mov.u32 	%r12, %ctaid.x;
	mov.u32 	%r13, %ntid.x;
	mov.u32 	%r14, %tid.x;
	mad.lo.s32 	%r2, %r12, %r13, %r14;
	setp.ge.s32 	%p1, %r1, %r8;
	setp.ge.s32 	%p2, %r2, %r7;
	or.pred  	%p3, %p1, %p2;
	@%p3 bra 	$L__BB2_5;
	cvta.to.global.u64 	%rd3, %rd2;
	mad.lo.s32 	%r3, %r7, %r1, %r2;
	mul.wide.s32 	%rd4, %r3, 4;
	add.s64 	%rd5, %rd3, %rd4;
	ld.global.f32 	%f1, [%rd5];
	cvt.f64.f32 	%fd1, %f1;
	neg.f64 	%fd6, %fd1;
	fma.rn.f64 	%fd7, %fd1, 0dBFF71547652B82FE, 0d4338000000000000;
	{
	.reg .b32 %temp; 
	mov.b64 	{%r4, %temp}, %fd7;
	}
	mov.f64 	%fd8, 0dC338000000000000;
	add.rn.f64 	%fd9, %fd7, %fd8;
	fma.rn.f64 	%fd10, %fd9, 0dBFE62E42FEFA39EF, %fd6;
	fma.rn.f64 	%fd11, %fd9, 0dBC7ABC9E3B39803F, %fd10;
	fma.rn.f64 	%fd12, %fd11, 0d3E5ADE1569CE2BDF, 0d3E928AF3FCA213EA;
	fma.rn.f64 	%fd13, %fd12, %fd11, 0d3EC71DEE62401315;
	fma.rn.f64 	%fd14, %fd13, %fd11, 0d3EFA01997C89EB71;
	fma.rn.f64 	%fd15, %fd14, %fd11, 0d3F2A01A014761F65;
	fma.rn.f64 	%fd16, %fd15, %fd11, 0d3F56C16C1852B7AF;
	fma.rn.f64 	%fd17, %fd16, %fd11, 0d3F81111111122322;
	fma.rn.f64 	%fd18, %fd17, %fd11, 0d3FA55555555502A1;
	fma.rn.f64 	%fd19, %fd18, %fd11, 0d3FC5555555555511;
	fma.rn.f64 	%fd20, %fd19, %fd11, 0d3FE000000000000B;
	fma.rn.f64 	%fd21, %fd20, %fd11, 0d3FF0000000000000;
	fma.rn.f64 	%fd22, %fd21, %fd11, 0d3FF0000000000000;
	{
	.reg .b32 %temp; 
	mov.b64 	{%r5, %temp}, %fd22;
	}
	{
	.reg .b32 %temp; 
	mov.b64 	{%temp, %r6}, %fd22;
	}
	shl.b32 	%r15, %r4, 20;
	add.s32 	%r16, %r15, %r6;
	mov.b64 	%fd29, {%r5, %r16};
	{
	.reg .b32 %temp; 
	mov.b64 	{%temp, %r17}, %fd6;
	}
	mov.b32 	%f3, %r17;
	abs.f32 	%f2, %f3;
	setp.lt.f32 	%p4, %f2, 0f4086232B;
	@%p4 bra 	$L__BB2_4;
	setp.gt.f32 	%p5, %f1, 0f00000000;
	mov.f64 	%fd23, 0d7FF0000000000000;
	sub.f64 	%fd24, %fd23, %fd1;
	selp.f64 	%fd29, 0d0000000000000000, %fd24, %p5;
	setp.geu.f32 	%p6, %f2, 0f40874800;
	@%p6 bra 	$L__BB2_4;
	shr.u32 	%r18, %r4, 31;
	add.s32 	%r19, %r4, %r18;
	shr.s32 	%r20, %r19, 1;
	shl.b32 	%r21, %r20, 20;
	add.s32 	%r22, %r6, %r21;
	mov.b64 	%fd25, {%r5, %r22};
	sub.s32 	%r23, %r4, %r20;
	shl.b32 	%r24, %r23, 20;
	add.s32 	%r25, %r24, 1072693248;
	mov.b32 	%r26, 0;
	mov.b64 	%fd26, {%r26, %r25};
	mul.f64 	%fd29, %fd26, %fd25;
$L__BB2_4:
	add.f64 	%fd27, %fd29, 0d3FF0000000000000;
	rcp.rn.f64 	%fd28, %fd27;
	cvt.rn.f32.f64 	%f4, %fd28;
	cvta.to.global.u64 	%rd6, %rd1;
	add.s64 	%rd8, %rd6, %rd4;
	st.global.f32 	[%rd8], %f4;
$L__BB2_5:
	ret;

}
	// .globl	_Z10Sigmoid_bpPfS_S_iii
.visible .entry _Z10Sigmoid_bpPfS_S_iii(
	.param .u64 .ptr .align 1 _Z10Sigmoid_bpPfS_S_iii_param_0,
	.param .u64 .ptr .align 1 _Z10Sigmoid_bpPfS_S_iii_param_1,
	.param .u64 .ptr .align 1 _Z10Sigmoid_bpPfS_S_iii_param_2,
	.param .u32 _Z10Sigmoid_bpPfS_S_iii_param_3,
	.param .u32 _Z10Sigmoid_bpPfS_S_iii_param_4,
	.param .u32 _Z10Sigmoid_bpPfS_S_iii_param_5
)
{
	.reg .pred 	%p<4>;
	.reg .b32 	%r<12>;
	.reg .b32 	%f<7>;
	.reg .b64 	%rd<11>;

	ld.param.u64 	%rd1, [_Z10Sigmoid_bpPfS_S_iii_param_0];
	ld.param.u64 	%rd2, [_Z10Sigmoid_bpPfS_S_iii_param_1];
	ld.param.u64 	%rd3, [_Z10Sigmoid_bpPfS_S_iii_param_2];
	ld.param.u32 	%r4, [_Z10Sigmoid_bpPfS_S_iii_param_3];
	ld.param.u32 	%r3, [_Z10Sigmoid_bpPfS_S_iii_param_4];
	mov.u32 	%r5, %ctaid.y;
	mov.u32 	%r6, %ntid.y;
	mov.u32 	%r7, %tid.y;
	mad.lo.s32 	%r1, %r5, %r6, %r7;
	mov.u32 	%r8, %ctaid.x;
	mov.u32 	%r9, %ntid.x;
	mov.u32 	%r10, %tid.x;
	mad.lo.s32 	%r2, %r8, %r9, %r10;
	setp.ge.s32 	%p1, %r1, %r4;
	setp.ge.s32 	%p2, %r2, %r3;
	or.pred  	%p3, %p1, %p2;
	@%p3 bra 	$L__BB3_2;
	cvta.to.global.u64 	%rd4, %rd3;
	cvta.to.global.u64 	%rd5, %rd2;
	cvta.to.global.u64 	%rd6, %rd1;
	mad.lo.s32 	%r11, %r3, %r1, %r2;
	mul.wide.s32 	%rd7, %r11, 4;
	add.s64 	%rd8, %rd4, %rd7;
	ld.global.f32 	%f1, [%rd8];
	mov.f32 	%f2, 0f3F800000;
	sub.f32 	%f3, %f2, %f1;
	mul.f32 	%f4, %f1, %f3;
	add.s64 	%rd9, %rd5, %rd7;
	ld.global.f32 	%f5, [%rd9];
	mul.f32 	%f6, %f5, %f4;
	add.s64 	%rd10, %rd6, %rd7;
	st.global.f32 	[%rd10], %f6;
$L__BB3_2:
	ret;

}


// ===== COMPILED SASS (sm_100) =====

	.target	sm_100

	.elftype	@"ET_EXEC"


//--------------------- .note.nv.tkinfo           --------------------------
	.section	.note.nv.tkinfo,"",@"SHT_NOTE"
	.sectionflags	@"SHF_NOTE_NV_TKINFO"
	.tkinfo
        /*0018*/ 	.word	0x00000002
        /*0030*/ 	.string	""
        /*0030*/ 	.string	"ptxas"
        /*0030*/ 	.string	"Cuda compilation tools, release 13.0, V13.0.88"
        /*0030*/ 	.string	"Build cuda_13.0.r13.0/compiler.36424714_0"
        /*0030*/ 	.string	"-arch sm_100 -m 64 "



//--------------------- .note.nv.cuinfo           --------------------------
	.section	.note.nv.cuinfo,"",@"SHT_NOTE"
	.sectionflags	@"SHF_NOTE_NV_CUINFO"
        /*0018*/ 	.short	0x0002
        /*001a*/ 	.short	0x0064
        /*001c*/ 	.short	0x0082
	.zero		2


//--------------------- .nv.info                  --------------------------
	.section	.nv.info,"",@"SHT_CUDA_INFO"
	.align	4


	//----- nvinfo : EIATTR_REGCOUNT
	.align		4
        /*0000*/ 	.byte	0x04, 0x2f
        /*0002*/ 	.short	(.L_1 - .L_0)
	.align		4
.L_0:
        /*0004*/ 	.word	index@(_Z7ReLU_fpPfS_iii)
        /*0008*/ 	.word	0x0000000a


	//----- nvinfo : EIATTR_FRAME_SIZE
	.align		4
.L_1:
        /*000c*/ 	.byte	0x04, 0x11
        /*000e*/ 	.short	(.L_3 - .L_2)
	.align		4
.L_2:
        /*0010*/ 	.word	index@(_Z7ReLU_fpPfS_iii)
        /*0014*/ 	.word	0x00000000


	//----- nvinfo : EIATTR_REGCOUNT
	.align		4
.L_3:
        /*0018*/ 	.byte	0x04, 0x2f
        /*001a*/ 	.short	(.L_5 - .L_4)
	.align		4
.L_4:
        /*001c*/ 	.word	index@(_Z7ReLU_bpPfS_S_iii)
        /*0020*/ 	.word	0x0000000c


	//----- nvinfo : EIATTR_FRAME_SIZE
	.align		4
.L_5:
        /*0024*/ 	.byte	0x04, 0x11
        /*0026*/ 	.short	(.L_7 - .L_6)
	.align		4
.L_6:
        /*0028*/ 	.word	index@(_Z7ReLU_bpPfS_S_iii)
        /*002c*/ 	.word	0x00000000


	//----- nvinfo : EIATTR_REGCOUNT
	.align		4
.L_7:
        /*0030*/ 	.byte	0x04, 0x2f
        /*0032*/ 	.short	(.L_9 - .L_8)
	.align		4
.L_8:
        /*0034*/ 	.word	index@(_Z10Sigmoid_fpPfS_iii)
        /*0038*/ 	.word	0x00000010


	//----- nvinfo : EIATTR_FRAME_SIZE
	.align		4
.L_9:
        /*003c*/ 	.byte	0x04, 0x11
        /*003e*/ 	.short	(.L_11 - .L_10)
	.align		4
.L_10:
        /*0040*/ 	.word	index@($__internal_0_$__cuda_sm20_dblrcp_rn_slowpath_v3)
        /*0044*/ 	.word	0x00000000


	//----- nvinfo : EIATTR_FRAME_SIZE
	.align		4
.L_11:
        /*0048*/ 	.byte	0x04, 0x11
        /*004a*/ 	.short	(.L_13 - .L_12)
	.align		4
.L_12:
        /*004c*/ 	.word	index@(_Z10Sigmoid_fpPfS_iii)
        /*0050*/ 	.word	0x00000000


	//----- nvinfo : EIATTR_REGCOUNT
	.align		4
.L_13:
        /*0054*/ 	.byte	0x04, 0x2f
        /*0056*/ 	.short	(.L_15 - .L_14)
	.align		4
.L_14:
        /*0058*/ 	.word	index@(_Z10Sigmoid_bpPfS_S_iii)
        /*005c*/ 	.word	0x0000000e


	//----- nvinfo : EIATTR_FRAME_SIZE
	.align		4
.L_15:
        /*0060*/ 	.byte	0x04, 0x11
        /*0062*/ 	.short	(.L_17 - .L_16)
	.align		4
.L_16:
        /*0064*/ 	.word	index@(_Z10Sigmoid_bpPfS_S_iii)
        /*0068*/ 	.word	0x00000000


	//----- nvinfo : EIATTR_MIN_STACK_SIZE
	.align		4
.L_17:
        /*006c*/ 	.byte	0x04, 0x12
        /*006e*/ 	.short	(.L_19 - .L_18)
	.align		4
.L_18:
        /*0070*/ 	.word	index@(_Z10Sigmoid_bpPfS_S_iii)
        /*0074*/ 	.word	0x00000000


	//----- nvinfo : EIATTR_MIN_STACK_SIZE
	.align		4
.L_19:
        /*0078*/ 	.byte	0x04, 0x12
        /*007a*/ 	.short	(.L_21 - .L_20)
	.align		4
.L_20:
        /*007c*/ 	.word	index@(_Z10Sigmoid_fpPfS_iii)
        /*0080*/ 	.word	0x00000000


	//----- nvinfo : EIATTR_MIN_STACK_SIZE
	.align		4
.L_21:
        /*0084*/ 	.byte	0x04, 0x12
        /*0086*/ 	.short	(.L_23 - .L_22)
	.align		4
.L_22:
        /*0088*/ 	.word	index@(_Z7ReLU_bpPfS_S_iii)
        /*008c*/ 	.word	0x00000000


	//----- nvinfo : EIATTR_MIN_STACK_SIZE
	.align		4
.L_23:
        /*0090*/ 	.byte	0x04, 0x12
        /*0092*/ 	.short	(.L_25 - .L_24)
	.align		4
.L_24:
        /*0094*/ 	.word	index@(_Z7ReLU_fpPfS_iii)
        /*0098*/ 	.word	0x00000000
.L_25:


//--------------------- .nv.compat                --------------------------
	.section	.nv.compat,"",@"SHT_CUDA_COMPAT_INFO"
	.align	4
        /*0000*/ 	.byte	0x02, 0x09, 0x00, 0x00, 0x02, 0x02, 0x01, 0x00, 0x02, 0x05, 0x05, 0x00, 0x03, 0x07, 0x01, 0x01
        /*0010*/ 	.byte	0x02, 0x03, 0x00, 0x00, 0x02, 0x06, 0x01, 0x00, 0x04, 0x0b, 0x08, 0x00, 0x01, 0x00, 0x00, 0x00
        /*0020*/ 	.byte	0x00, 0x00, 0x00, 0x00


//--------------------- .nv.info._Z10Sigmoid_bpPfS_S_iii --------------------------
	.section	.nv.info._Z10Sigmoid_bpPfS_S_iii,"",@"SHT_CUDA_INFO"
	.sectionflags	@""
	.align	4


	//----- nvinfo : EIATTR_CUDA_API_VERSION
	.align		4
        /*0000*/ 	.byte	0x04, 0x37
        /*0002*/ 	.short	(.L_27 - .L_26)
.L_26:
        /*0004*/ 	.word	0x00000082


	//----- nvinfo : EIATTR_KPARAM_INFO
	.align		4
.L_27:
        /*0008*/ 	.byte	0x04, 0x17
        /*000a*/ 	.short	(.L_29 - .L_28)
.L_28:
        /*000c*/ 	.word	0x00000000
        /*0010*/ 	.short	0x0005
        /*0012*/ 	.short	0x0020
        /*0014*/ 	.byte	0x00, 0xf0, 0x11, 0x00


	//----- nvinfo : EIATTR_KPARAM_INFO
	.align		4
.L_29:
        /*0018*/ 	.byte	0x04, 0x17
        /*001a*/ 	.short	(.L_31 - .L_30)
.L_30:
        /*001c*/ 	.word	0x00000000
        /*0020*/ 	.short	0x0004
        /*0022*/ 	.short	0x001c
        /*0024*/ 	.byte	0x00, 0xf0, 0x11, 0x00


	//----- nvinfo : EIATTR_KPARAM_INFO
	.align		4
.L_31:
        /*0028*/ 	.byte	0x04, 0x17
        /*002a*/ 	.short	(.L_33 - .L_32)
.L_32:
        /*002c*/ 	.word	0x00000000
        /*0030*/ 	.short	0x0003
        /*0032*/ 	.short	0x0018
        /*0034*/ 	.byte	0x00, 0xf0, 0x11, 0x00


	//----- nvinfo : EIATTR_KPARAM_INFO
	.align		4
.L_33:
        /*0038*/ 	.byte	0x04, 0x17
        /*003a*/ 	.short	(.L_35 - .L_34)
.L_34:
        /*003c*/ 	.word	0x00000000
        /*0040*/ 	.short	0x0002
        /*0042*/ 	.short	0x0010
        /*0044*/ 	.byte	0x00, 0xf5, 0x21, 0x00


	//----- nvinfo : EIATTR_KPARAM_INFO
	.align		4
.L_35:
        /*0048*/ 	.byte	0x04, 0x17
        /*004a*/ 	.short	(.L_37 - .L_36)
.L_36:
        /*004c*/ 	.word	0x00000000
        /*0050*/ 	.short	0x0001
        /*0052*/ 	.short	0x0008
        /*0054*/ 	.byte	0x00, 0xf5, 0x21, 0x00


	//----- nvinfo : EIATTR_KPARAM_INFO
	.align		4
.L_37:
        /*0058*/ 	.byte	0x04, 0x17
        /*005a*/ 	.short	(.L_39 - .L_38)
.L_38:
        /*005c*/ 	.word	0x00000000
        /*0060*/ 	.short	0x0000
        /*0062*/ 	.short	0x0000
        /*0064*/ 	.byte	0x00, 0xf5, 0x21, 0x00


	//----- nvinfo : EIATTR_SPARSE_MMA_MASK
	.align		4
.L_39:
        /*0068*/ 	.byte	0x03, 0x50
        /*006a*/ 	.short	0x0000


	//----- nvinfo : EIATTR_MAXREG_COUNT
	.align		4
        /*006c*/ 	.byte	0x03, 0x1b
        /*006e*/ 	.short	0x00ff


	//----- nvinfo : EIATTR_MERCURY_ISA_VERSION
	.align		4
        /*0070*/ 	.byte	0x03, 0x5f
        /*0072*/ 	.short	0x0101


	//----- nvinfo : EIATTR_VRC_CTA_INIT_COUNT
	.align		4
        /*0074*/ 	.byte	0x02, 0x4a
	.zero		1
	.zero		1


	//----- nvinfo : EIATTR_EXIT_INSTR_OFFSETS
	.align		4
        /*0078*/ 	.byte	0x04, 0x1c
        /*007a*/ 	.short	(.L_41 - .L_40)


	//   ....[0]....
.L_40:
        /*007c*/ 	.word	0x000000c0


	//   ....[1]....
        /*0080*/ 	.word	0x000001b0


	//----- nvinfo : EIATTR_CBANK_PARAM_SIZE
	.align		4
.L_41:
        /*0084*/ 	.byte	0x03, 0x19
        /*0086*/ 	.short	0x0024


	//----- nvinfo : EIATTR_PARAM_CBANK
	.align		4
        /*0088*/ 	.byte	0x04, 0x0a
        /*008a*/ 	.short	(.L_43 - .L_42)
	.align		4
.L_42:
        /*008c*/ 	.word	index@(.nv.constant0._Z10Sigmoid_bpPfS_S_iii)
        /*0090*/ 	.short	0x0380
        /*0092*/ 	.short	0x0024


	//----- nvinfo : EIATTR_SW_WAR
	.align		4
.L_43:
        /*0094*/ 	.byte	0x04, 0x36
        /*0096*/ 	.short	(.L_45 - .L_44)
.L_44:
        /*0098*/ 	.word	0x00000008
.L_45:


//--------------------- .nv.info._Z10Sigmoid_fpPfS_iii --------------------------
	.section	.nv.info._Z10Sigmoid_fpPfS_iii,"",@"SHT_CUDA_INFO"
	.sectionflags	@""
	.align	4


	//----- nvinfo : EIATTR_CUDA_API_VERSION
	.align		4
        /*0000*/ 	.byte	0x04, 0x37
        /*0002*/ 	.short	(.L_47 - .L_46)
.L_46:
        /*0004*/ 	.word	0x00000082


	//----- nvinfo : EIATTR_KPARAM_INFO
	.align		4
.L_47:
        /*0008*/ 	.byte	0x04, 0x17
        /*000a*/ 	.short	(.L_49 - .L_48)
.L_48:
        /*000c*/ 	.word	0x00000000
        /*0010*/ 	.short	0x0004
        /*0012*/ 	.short	0x0018
        /*0014*/ 	.byte	0x00, 0xf0, 0x11, 0x00


	//----- nvinfo : EIATTR_KPARAM_INFO
	.align		4
.L_49:
        /*0018*/ 	.byte	0x04, 0x17
        /*001a*/ 	.short	(.L_51 - .L_50)
.L_50:
        /*001c*/ 	.word	0x00000000
        /*0020*/ 	.short	0x0003
        /*0022*/ 	.short	0x0014
        /*0024*/ 	.byte	0x00, 0xf0, 0x11, 0x00


	//----- nvinfo : EIATTR_KPARAM_INFO
	.align		4
.L_51:
        /*0028*/ 	.byte	0x04, 0x17
        /*002a*/ 	.short	(.L_53 - .L_52)
.L_52:
        /*002c*/ 	.word	0x00000000
        /*0030*/ 	.short	0x0002
        /*0032*/ 	.short	0x0010
        /*0034*/ 	.byte	0x00, 0xf0, 0x11, 0x00


	//----- nvinfo : EIATTR_KPARAM_INFO
	.align		4
.L_53:
        /*0038*/ 	.byte	0x04, 0x17
        /*003a*/ 	.short	(.L_55 - .L_54)
.L_54:
        /*003c*/ 	.word	0x00000000
        /*0040*/ 	.short	0x0001
        /*0042*/ 	.short	0x0008
        /*0044*/ 	.byte	0x00, 0xf5, 0x21, 0x00


	//----- nvinfo : EIATTR_KPARAM_INFO
	.align		4
.L_55:
        /*0048*/ 	.byte	0x04, 0x17
        /*004a*/ 	.short	(.L_57 - .L_56)
.L_56:
        /*004c*/ 	.word	0x00000000
        /*0050*/ 	.short	0x0000
        /*0052*/ 	.short	0x0000
        /*0054*/ 	.byte	0x00, 0xf5, 0x21, 0x00


	//----- nvinfo : EIATTR_SPARSE_MMA_MASK
	.align		4
.L_57:
        /*0058*/ 	.byte	0x03, 0x50
        /*005a*/ 	.short	0x0000


	//----- nvinfo : EIATTR_MAXREG_COUNT
	.align		4
        /*005c*/ 	.byte	0x03, 0x1b
        /*005e*/ 	.short	0x00ff


	//----- nvinfo : EIATTR_MERCURY_ISA_VERSION
	.align		4
        /*0060*/ 	.byte	0x03, 0x5f
        /*0062*/ 	.short	0x0101


	//----- nvinfo : EIATTR_VRC_CTA_INIT_COUNT
	.align		4
        /*0064*/ 	.byte	0x02, 0x4a
	.zero		1
	.zero		1


	//----- nvinfo : EIATTR_EXIT_INSTR_OFFSETS
	.align		4
        /*0068*/ 	.byte	0x04, 0x1c
        /*006a*/ 	.short	(.L_59 - .L_58)


	//   ....[0]....
.L_58:
        /*006c*/ 	.word	0x000000c0


	//   ....[1]....
        /*0070*/ 	.word	0x00000630


	//----- nvinfo : EIATTR_CRS_STACK_SIZE
	.align		4
.L_59:
        /*0074*/ 	.byte	0x04, 0x1e
        /*0076*/ 	.short	(.L_61 - .L_60)
.L_60:
        /*0078*/ 	.word	0x00000000


	//----- nvinfo : EIATTR_CBANK_PARAM_SIZE
	.align		4
.L_61:
        /*007c*/ 	.byte	0x03, 0x19
        /*007e*/ 	.short	0x001c


	//----- nvinfo : EIATTR_PARAM_CBANK
	.align		4
        /*0080*/ 	.byte	0x04, 0x0a
        /*0082*/ 	.short	(.L_63 - .L_62)
	.align		4
.L_62:
        /*0084*/ 	.word	index@(.nv.constant0._Z10Sigmoid_fpPfS_iii)
        /*0088*/ 	.short	0x0380
        /*008a*/ 	.short	0x001c


	//----- nvinfo : EIATTR_SW_WAR
	.align		4
.L_63:
        /*008c*/ 	.byte	0x04, 0x36
        /*008e*/ 	.short	(.L_65 - .L_64)
.L_64:
        /*0090*/ 	.word	0x00000008
.L_65:


//--------------------- .nv.info._Z7ReLU_bpPfS_S_iii --------------------------
	.section	.nv.info._Z7ReLU_bpPfS_S_iii,"",@"SHT_CUDA_INFO"
	.sectionflags	@""
	.align	4


	//----- nvinfo : EIATTR_CUDA_API_VERSION
	.align		4
        /*0000*/ 	.byte	0x04, 0x37
        /*0002*/ 	.short	(.L_67 - .L_66)
.L_66:
        /*0004*/ 	.word	0x00000082


	//----- nvinfo : EIATTR_KPARAM_INFO
	.align		4
.L_67:
        /*0008*/ 	.byte	0x04, 0x17
        /*000a*/ 	.short	(.L_69 - .L_68)
.L_68:
        /*000c*/ 	.word	0x00000000
        /*0010*/ 	.short	0x0005
        /*0012*/ 	.short	0x0020
        /*0014*/ 	.byte	0x00, 0xf0, 0x11, 0x00


	//----- nvinfo : EIATTR_KPARAM_INFO
	.align		4
.L_69:
        /*0018*/ 	.byte	0x04, 0x17
        /*001a*/ 	.short	(.L_71 - .L_70)
.L_70:
        /*001c*/ 	.word	0x00000000
        /*0020*/ 	.short	0x0004
        /*0022*/ 	.short	0x001c
        /*0024*/ 	.byte	0x00, 0xf0, 0x11, 0x00


	//----- nvinfo : EIATTR_KPARAM_INFO
	.align		4
.L_71:
        /*0028*/ 	.byte	0x04, 0x17
        /*002a*/ 	.short	(.L_73 - .L_72)
.L_72:
        /*002c*/ 	.word	0x00000000
        /*0030*/ 	.short	0x0003
        /*0032*/ 	.short	0x0018
        /*0034*/ 	.byte	0x00, 0xf0, 0x11, 0x00


	//----- nvinfo : EIATTR_KPARAM_INFO
	.align		4
.L_73:
        /*0038*/ 	.byte	0x04, 0x17
        /*003a*/ 	.short	(.L_75 - .L_74)
.L_74:
        /*003c*/ 	.word	0x00000000
        /*0040*/ 	.short	0x0002
        /*0042*/ 	.short	0x0010
        /*0044*/ 	.byte	0x00, 0xf5, 0x21, 0x00


	//----- nvinfo : EIATTR_KPARAM_INFO
	.align		4
.L_75:
        /*0048*/ 	.byte	0x04, 0x17
        /*004a*/ 	.short	(.L_77 - .L_76)
.L_76:
        /*004c*/ 	.word	0x00000000
        /*0050*/ 	.short	0x0001
        /*0052*/ 	.short	0x0008
        /*0054*/ 	.byte	0x00, 0xf5, 0x21, 0x00


	//----- nvinfo : EIATTR_KPARAM_INFO
	.align		4
.L_77:
        /*0058*/ 	.byte	0x04, 0x17
        /*005a*/ 	.short	(.L_79 - .L_78)
.L_78:
        /*005c*/ 	.word	0x00000000
        /*0060*/ 	.short	0x0000
        /*0062*/ 	.short	0x0000
        /*0064*/ 	.byte	0x00, 0xf5, 0x21, 0x00


	//----- nvinfo : EIATTR_SPARSE_MMA_MASK
	.align		4
.L_79:
        /*0068*/ 	.byte	0x03, 0x50
        /*006a*/ 	.short	0x0000


	//----- nvinfo : EIATTR_MAXREG_COUNT
	.align		4
        /*006c*/ 	.byte	0x03, 0x1b
        /*006e*/ 	.short	0x00ff


	//----- nvinfo : EIATTR_MERCURY_ISA_VERSION
	.align		4
        /*0070*/ 	.byte	0x03, 0x5f
        /*0072*/ 	.short	0x0101


	//----- nvinfo : EIATTR_VRC_CTA_INIT_COUNT
	.align		4
        /*0074*/ 	.byte	0x02, 0x4a
	.zero		1
	.zero		1


	//----- nvinfo : EIATTR_EXIT_INSTR_OFFSETS
	.align		4
        /*0078*/ 	.byte	0x04, 0x1c
        /*007a*/ 	.short	(.L_81 - .L_80)


	//   ....[0]....
.L_80:
        /*007c*/ 	.word	0x000000c0


	//   ....[1]....
        /*0080*/ 	.word	0x000001d0


	//----- nvinfo : EIATTR_CRS_STACK_SIZE
	.align		4
.L_81:
        /*0084*/ 	.byte	0x04, 0x1e
        /*0086*/ 	.short	(.L_83 - .L_82)
.L_82:
        /*0088*/ 	.word	0x00000000


	//----- nvinfo : EIATTR_CBANK_PARAM_SIZE
	.align		4
.L_83:
        /*008c*/ 	.byte	0x03, 0x19
        /*008e*/ 	.short	0x0024


	//----- nvinfo : EIATTR_PARAM_CBANK
	.align		4
        /*0090*/ 	.byte	0x04, 0x0a
        /*0092*/ 	.short	(.L_85 - .L_84)
	.align		4
.L_84:
        /*0094*/ 	.word	index@(.nv.constant0._Z7ReLU_bpPfS_S_iii)
        /*0098*/ 	.short	0x0380
        /*009a*/ 	.short	0x0024


	//----- nvinfo : EIATTR_SW_WAR
	.align		4
.L_85:
        /*009c*/ 	.byte	0x04, 0x36
        /*009e*/ 	.short	(.L_87 - .L_86)
.L_86:
        /*00a0*/ 	.word	0x00000008
.L_87:


//--------------------- .nv.info._Z7ReLU_fpPfS_iii --------------------------
	.section	.nv.info._Z7ReLU_fpPfS_iii,"",@"SHT_CUDA_INFO"
	.sectionflags	@""
	.align	4


	//----- nvinfo : EIATTR_CUDA_API_VERSION
	.align		4
        /*0000*/ 	.byte	0x04, 0x37
        /*0002*/ 	.short	(.L_89 - .L_88)
.L_88:
        /*0004*/ 	.word	0x00000082


	//----- nvinfo : EIATTR_KPARAM_INFO
	.align		4
.L_89:
        /*0008*/ 	.byte	0x04, 0x17
        /*000a*/ 	.short	(.L_91 - .L_90)
.L_90:
        /*000c*/ 	.word	0x00000000
        /*0010*/ 	.short	0x0004
        /*0012*/ 	.short	0x0018
        /*0014*/ 	.byte	0x00, 0xf0, 0x11, 0x00


	//----- nvinfo : EIATTR_KPARAM_INFO
	.align		4
.L_91:
        /*0018*/ 	.byte	0x04, 0x17
        /*001a*/ 	.short	(.L_93 - .L_92)
.L_92:
        /*001c*/ 	.word	0x00000000
        /*0020*/ 	.short	0x0003
        /*0022*/ 	.short	0x0014
        /*0024*/ 	.byte	0x00, 0xf0, 0x11, 0x00


	//----- nvinfo : EIATTR_KPARAM_INFO
	.align		4
.L_93:
        /*0028*/ 	.byte	0x04, 0x17
        /*002a*/ 	.short	(.L_95 - .L_94)
.L_94:
        /*002c*/ 	.word	0x00000000
        /*0030*/ 	.short	0x0002
        /*0032*/ 	.short	0x0010
        /*0034*/ 	.byte	0x00, 0xf0, 0x11, 0x00


	//----- nvinfo : EIATTR_KPARAM_INFO
	.align		4
.L_95:
        /*0038*/ 	.byte	0x04, 0x17
        /*003a*/ 	.short	(.L_97 - .L_96)
.L_96:
        /*003c*/ 	.word	0x00000000
        /*0040*/ 	.short	0x0001
        /*0042*/ 	.short	0x0008
        /*0044*/ 	.byte	0x00, 0xf5, 0x21, 0x00


	//----- nvinfo : EIATTR_KPARAM_INFO
	.align		4
.L_97:
        /*0048*/ 	.byte	0x04, 0x17
        /*004a*/ 	.short	(.L_99 - .L_98)
.L_98:
        /*004c*/ 	.word	0x00000000
        /*0050*/ 	.short	0x0000
        /*0052*/ 	.short	0x0000
        /*0054*/ 	.byte	0x00, 0xf5, 0x21, 0x00


	//----- nvinfo : EIATTR_SPARSE_MMA_MASK
	.align		4
.L_99:
        /*0058*/ 	.byte	0x03, 0x50
        /*005a*/ 	.short	0x0000


	//----- nvinfo : EIATTR_MAXREG_COUNT
	.align		4
        /*005c*/ 	.byte	0x03, 0x1b
        /*005e*/ 	.short	0x00ff


	//----- nvinfo : EIATTR_MERCURY_ISA_VERSION
	.align		4
        /*0060*/ 	.byte	0x03, 0x5f
        /*0062*/ 	.short	0x0101


	//----- nvinfo : EIATTR_VRC_CTA_INIT_COUNT
	.align		4
        /*0064*/ 	.byte	0x02, 0x4a
	.zero		1
	.zero		1


	//----- nvinfo : EIATTR_EXIT_INSTR_OFFSETS
	.align		4
        /*0068*/ 	.byte	0x04, 0x1c
        /*006a*/ 	.short	(.L_101 - .L_100)


	//   ....[0]....
.L_100:
        /*006c*/ 	.word	0x000000c0


	//   ....[1]....
        /*0070*/ 	.word	0x00000160


	//----- nvinfo : EIATTR_CBANK_PARAM_SIZE
	.align		4
.L_101:
        /*0074*/ 	.byte	0x03, 0x19
        /*0076*/ 	.short	0x001c


	//----- nvinfo : EIATTR_PARAM_CBANK
	.align		4
        /*0078*/ 	.byte	0x04, 0x0a
        /*007a*/ 	.short	(.L_103 - .L_102)
	.align		4
.L_102:
        /*007c*/ 	.word	index@(.nv.constant0._Z7ReLU_fpPfS_iii)
        /*0080*/ 	.short	0x0380
        /*0082*/ 	.short	0x001c


	//----- nvinfo : EIATTR_SW_WAR
	.align		4
.L_103:
        /*0084*/ 	.byte	0x04, 0x36
        /*0086*/ 	.short	(.L_105 - .L_104)
.L_104:
        /*0088*/ 	.word	0x00000008
.L_105:


//--------------------- .nv.callgraph             --------------------------
	.section	.nv.callgraph,"",@"SHT_CUDA_CALLGRAPH"
	.align	4
	.sectionentsize	8
	.align		4
        /*0000*/ 	.word	0x00000000
	.align		4
        /*0004*/ 	.word	0xffffffff
	.align		4
        /*0008*/ 	.word	0x00000000
	.align		4
        /*000c*/ 	.word	0xfffffffe
	.align		4
        /*0010*/ 	.word	0x00000000
	.align		4
        /*0014*/ 	.word	0xfffffffd
	.align		4
        /*0018*/ 	.word	0x00000000
	.align		4
        /*001c*/ 	.word	0xfffffffc


//--------------------- .text._Z10Sigmoid_bpPfS_S_iii --------------------------
	.section	.text._Z10Sigmoid_bpPfS_S_iii,"ax",@progbits
	.align	128
        .global         _Z10Sigmoid_bpPfS_S_iii
        .type           _Z10Sigmoid_bpPfS_S_iii,@function
        .size           _Z10Sigmoid_bpPfS_S_iii,(.L_x_15 - _Z10Sigmoid_bpPfS_S_iii)
        .other          _Z10Sigmoid_bpPfS_S_iii,@"STO_CUDA_ENTRY STV_DEFAULT"
_Z10Sigmoid_bpPfS_S_iii:
.text._Z10Sigmoid_bpPfS_S_iii:
[----:B------:R-:W-:Y:S01]  /*0000*/  LDC R1, c[0x0][0x37c] ;  /* 0x0000df00ff017b82 */ /* 0x000fe20000000800 */
[----:B------:R-:W0:Y:S07]  /*0010*/  S2R R2, SR_TID.X ;  /* 0x0000000000027919 */ /* 0x000e2e0000002100 */
[----:B------:R-:W1:Y:S01]  /*0020*/  LDC R0, c[0x0][0x364] ;  /* 0x0000d900ff007b82 */ /* 0x000e620000000800 */
[----:B------:R-:W2:Y:S01]  /*0030*/  LDCU.64 UR6, c[0x0][0x398] ;  /* 0x00007300ff0677ac */ /* 0x000ea20008000a00 */
[----:B------:R-:W1:Y:S06]  /*0040*/  S2R R3, SR_TID.Y ;  /* 0x0000000000037919 */ /* 0x000e6c0000002200 */
[----:B------:R-:W0:Y:S08]  /*0050*/  S2UR UR5, SR_CTAID.X ;  /* 0x00000000000579c3 */ /* 0x000e300000002500 */
[----:B------:R-:W0:Y:S08]  /*0060*/  LDC R7, c[0x0][0x360] ;  /* 0x0000d800ff077b82 */ /* 0x000e300000000800 */
[----:B------:R-:W1:Y:S01]  /*0070*/  S2UR UR4, SR_CTAID.Y ;  /* 0x00000000000479c3 */ /* 0x000e620000002600 */
[----:B0-----:R-:W-:-:S05]  /*0080*/  IMAD R7, R7, UR5, R2 ;  /* 0x0000000507077c24 */ /* 0x001fca000f8e0202 */
[----:B--2---:R-:W-:Y:S01]  /*0090*/  ISETP.GE.AND P0, PT, R7, UR7, PT ;  /* 0x0000000707007c0c */ /* 0x004fe2000bf06270 */
[----:B-1----:R-:W-:-:S05]  /*00a0*/  IMAD R0, R0, UR4, R3 ;  /* 0x0000000400007c24 */ /* 0x002fca000f8e0203 */
[----:B------:R-:W-:-:S13]  /*00b0*/  ISETP.GE.OR P0, PT, R0, UR6, P0 ;  /* 0x0000000600007c0c */ /* 0x000fda0008706670 */
[----:B------:R-:W-:Y:S05]  /*00c0*/  @P0 EXIT ;  /* 0x000000000000094d */ /* 0x000fea0003800000 */
[----:B------:R-:W0:Y:S01]  /*00d0*/  LDC.64 R2, c[0x0][0x390] ;  /* 0x0000e400ff027b82 */ /* 0x000e220000000a00 */
[----:B------:R-:W1:Y:S01]  /*00e0*/  LDCU.64 UR4, c[0x0][0x358] ;  /* 0x00006b00ff0477ac */ /* 0x000e620008000a00 */
[----:B------:R-:W-:-:S06]  /*00f0*/  IMAD R9, R0, UR7, R7 ;  /* 0x0000000700097c24 */ /* 0x000fcc000f8e0207 */
[----:B------:R-:W2:Y:S08]  /*0100*/  LDC.64 R4, c[0x0][0x388] ;  /* 0x0000e200ff047b82 */ /* 0x000eb00000000a00 */
[----:B------:R-:W3:Y:S01]  /*0110*/  LDC.64 R6, c[0x0][0x380] ;  /* 0x0000e000ff067b82 */ /* 0x000ee20000000a00 */
[----:B0-----:R-:W-:-:S06]  /*0120*/  IMAD.WIDE R2, R9, 0x4, R2 ;  /* 0x0000000409027825 */ /* 0x001fcc00078e0202 */
[----:B-1----:R-:W4:Y:S01]  /*0130*/  LDG.E R2, desc[UR4][R2.64] ;  /* 0x0000000402027981 */ /* 0x002f22000c1e1900 */
[----:B--2---:R-:W-:-:S06]  /*0140*/  IMAD.WIDE R4, R9, 0x4, R4 ;  /* 0x0000000409047825 */ /* 0x004fcc00078e0204 */
[----:B------:R-:W2:Y:S01]  /*0150*/  LDG.E R4, desc[UR4][R4.64] ;  /* 0x0000000404047981 */ /* 0x000ea2000c1e1900 */
[----:B---3--:R-:W-:-:S04]  /*0160*/  IMAD.WIDE R6, R9, 0x4, R6 ;  /* 0x0000000409067825 */ /* 0x008fc800078e0206 */
[----:B----4-:R-:W-:-:S04]  /*0170*/  FADD R11, -R2, 1 ;  /* 0x3f800000020b7421 */ /* 0x010fc80000000100 */
[----:B------:R-:W-:-:S04]  /*0180*/  FMUL R11, R2, R11 ;  /* 0x0000000b020b7220 */ /* 0x000fc80000400000 */
[----:B--2---:R-:W-:-:S05]  /*0190*/  FMUL R11, R11, R4 ;  /* 0x000000040b0b7220 */ /* 0x004fca0000400000 */
[----:B------:R-:W-:Y:S01]  /*01a0*/  STG.E desc[UR4][R6.64], R11 ;  /* 0x0000000b06007986 */ /* 0x000fe2000c101904 */
[----:B------:R-:W-:Y:S05]  /*01b0*/  EXIT ;  /* 0x000000000000794d */ /* 0x000fea0003800000 */
.L_x_0:
[----:B------:R-:W-:-:S00]  /*01c0*/  BRA `(.L_x_0) ;  /* 0xfffffffc00fc7947 */ /* 0x000fc0000383ffff */
[----:B------:R-:W-:-:S00]  /*01d0*/  NOP ;  /* 0x0000000000007918 */ /* 0x000fc00000000000 */
        /* <DEDUP_REMOVED lines=10> */
.L_x_15:


//--------------------- .text._Z10Sigmoid_fpPfS_iii --------------------------
	.section	.text._Z10Sigmoid_fpPfS_iii,"ax",@progbits
	.align	128
        .global         _Z10Sigmoid_fpPfS_iii
        .type           _Z10Sigmoid_fpPfS_iii,@function
        .size           _Z10Sigmoid_fpPfS_iii,(.L_x_14 - _Z10Sigmoid_fpPfS_iii)
        .other          _Z10Sigmoid_fpPfS_iii,@"STO_CUDA_ENTRY STV_DEFAULT"
_Z10Sigmoid_fpPfS_iii:
.text._Z10Sigmoid_fpPfS_iii:
        /* <DEDUP_REMOVED lines=15> */
[----:B------:R-:W-:-:S04]  /*00f0*/  IMAD R0, R0, UR7, R3 ;  /* 0x0000000700007c24 */ /* 0x000fc8000f8e0203 */
[----:B0-----:R-:W-:-:S06]  /*0100*/  IMAD.WIDE R6, R0, 0x4, R6 ;  /* 0x0000000400067825 */ /* 0x001fcc00078e0206 */
[----:B-1----:R-:W2:Y:S01]  /*0110*/  LDG.E R6, desc[UR4][R6.64] ;  /* 0x0000000406067981 */ /* 0x002ea2000c1e1900 */
[----:B------:R-:W-:Y:S01]  /*0120*/  IMAD.MOV.U32 R4, RZ, RZ, 0x652b82fe ;  /* 0x652b82feff047424 */ /* 0x000fe200078e00ff */
[----:B------:R-:W-:Y:S01]  /*0130*/  UMOV UR6, 0xfefa39ef ;  /* 0xfefa39ef00067882 */ /* 0x000fe20000000000 */
[----:B------:R-:W-:Y:S01]  /*0140*/  IMAD.MOV.U32 R5, RZ, RZ, 0x3ff71547 ;  /* 0x3ff71547ff057424 */ /* 0x000fe200078e00ff */
[----:B------:R-:W-:Y:S01]  /*0150*/  UMOV UR7, 0x3fe62e42 ;  /* 0x3fe62e4200077882 */ /* 0x000fe20000000000 */
[----:B------:R-:W-:Y:S01]  /*0160*/  BSSY.RECONVERGENT B0, `(.L_x_1) ;  /* 0x0000038000007945 */ /* 0x000fe20003800200 */
[----:B--2---:R-:W0:Y:S03]  /*0170*/  F2F.F64.F32 R2, R6 ;  /* 0x0000000600027310 */ /* 0x004e260000201800 */
[----:B0-----:R-:W-:Y:S02]  /*0180*/  DFMA R4, R2, -R4, 6.75539944105574400000e+15 ;  /* 0x433800000204742b */ /* 0x001fe40000000804 */
[----:B------:R-:W-:-:S06]  /*0190*/  DADD R12, -RZ, -R2 ;  /* 0x00000000ff0c7229 */ /* 0x000fcc0000000902 */
[----:B------:R-:W-:-:S04]  /*01a0*/  DADD R8, R4, -6.75539944105574400000e+15 ;  /* 0xc338000004087429 */ /* 0x000fc80000000000 */
[----:B------:R-:W-:-:S04]  /*01b0*/  FSETP.GEU.AND P0, PT, |R13|, 4.1917929649353027344, PT ;  /* 0x4086232b0d00780b */ /* 0x000fc80003f0e200 */
[----:B------:R-:W-:Y:S01]  /*01c0*/  DFMA R10, R8, -UR6, -R2 ;  /* 0x80000006080a7c2b */ /* 0x000fe20008000802 */
[----:B------:R-:W-:Y:S01]  /*01d0*/  UMOV UR6, 0x3b39803f ;  /* 0x3b39803f00067882 */ /* 0x000fe20000000000 */
[----:B------:R-:W-:-:S06]  /*01e0*/  UMOV UR7, 0x3c7abc9e ;  /* 0x3c7abc9e00077882 */ /* 0x000fcc0000000000 */
[----:B------:R-:W-:Y:S01]  /*01f0*/  DFMA R8, R8, -UR6, R10 ;  /* 0x8000000608087c2b */ /* 0x000fe2000800000a */
[----:B------:R-:W-:Y:S01]  /*0200*/  UMOV UR6, 0x69ce2bdf ;  /* 0x69ce2bdf00067882 */ /* 0x000fe20000000000 */
[----:B------:R-:W-:Y:S01]  /*0210*/  IMAD.MOV.U32 R10, RZ, RZ, -0x35dec16 ;  /* 0xfca213eaff0a7424 */ /* 0x000fe200078e00ff */
[----:B------:R-:W-:Y:S01]  /*0220*/  MOV R11, 0x3e928af3 ;  /* 0x3e928af3000b7802 */ /* 0x000fe20000000f00 */
[----:B------:R-:W-:-:S05]  /*0230*/  UMOV UR7, 0x3e5ade15 ;  /* 0x3e5ade1500077882 */ /* 0x000fca0000000000 */
[----:B------:R-:W-:Y:S01]  /*0240*/  DFMA R10, R8, UR6, R10 ;  /* 0x00000006080a7c2b */ /* 0x000fe2000800000a */
[----:B------:R-:W-:Y:S01]  /*0250*/  UMOV UR6, 0x62401315 ;  /* 0x6240131500067882 */ /* 0x000fe20000000000 */
[----:B------:R-:W-:-:S06]  /*0260*/  UMOV UR7, 0x3ec71dee ;  /* 0x3ec71dee00077882 */ /* 0x000fcc0000000000 */
[----:B------:R-:W-:Y:S01]  /*0270*/  DFMA R10, R8, R10, UR6 ;  /* 0x00000006080a7e2b */ /* 0x000fe2000800000a */
        /* <DEDUP_REMOVED lines=20> */
[----:B------:R-:W-:-:S08]  /*03c0*/  DFMA R10, R8, R10, UR6 ;  /* 0x00000006080a7e2b */ /* 0x000fd0000800000a */
[----:B------:R-:W-:-:S08]  /*03d0*/  DFMA R10, R8, R10, 1 ;  /* 0x3ff00000080a742b */ /* 0x000fd0000000000a */
[----:B------:R-:W-:-:S10]  /*03e0*/  DFMA R10, R8, R10, 1 ;  /* 0x3ff00000080a742b */ /* 0x000fd4000000000a */
[----:B------:R-:W-:Y:S02]  /*03f0*/  IMAD R9, R4, 0x100000, R11 ;  /* 0x0010000004097824 */ /* 0x000fe400078e020b */
[----:B------:R-:W-:Y:S01]  /*0400*/  IMAD.MOV.U32 R8, RZ, RZ, R10 ;  /* 0x000000ffff087224 */ /* 0x000fe200078e000a */
[----:B------:R-:W-:Y:S06]  /*0410*/  @!P0 BRA `(.L_x_2) ;  /* 0x0000000000308947 */ /* 0x000fec0003800000 */
[----:B------:R-:W-:Y:S01]  /*0420*/  FSETP.GEU.AND P1, PT, |R13|, 4.2275390625, PT ;  /* 0x408748000d00780b */ /* 0x000fe20003f2e200 */
[----:B------:R-:W-:Y:S01]  /*0430*/  DADD R2, -R2, +INF ;  /* 0x7ff0000002027429 */ /* 0x000fe20000000100 */
[----:B------:R-:W-:-:S09]  /*0440*/  FSETP.GT.AND P0, PT, R6, RZ, PT ;  /* 0x000000ff0600720b */ /* 0x000fd20003f04000 */
[----:B------:R-:W-:Y:S02]  /*0450*/  FSEL R8, R2, RZ, !P0 ;  /* 0x000000ff02087208 */ /* 0x000fe40004000000 */
[----:B------:R-:W-:Y:S01]  /*0460*/  @!P1 LEA.HI R5, R4, R4, RZ, 0x1 ;  /* 0x0000000404059211 */ /* 0x000fe200078f08ff */
[----:B------:R-:W-:Y:S01]  /*0470*/  @!P1 IMAD.MOV.U32 R2, RZ, RZ, RZ ;  /* 0x000000ffff029224 */ /* 0x000fe200078e00ff */
[----:B------:R-:W-:Y:S02]  /*0480*/  FSEL R9, R3, RZ, !P0 ;  /* 0x000000ff03097208 */ /* 0x000fe40004000000 */
[----:B------:R-:W-:-:S04]  /*0490*/  @!P1 SHF.R.S32.HI R5, RZ, 0x1, R5 ;  /* 0x00000001ff059819 */ /* 0x000fc80000011405 */
[----:B------:R-:W-:Y:S01]  /*04a0*/  @!P1 LEA R11, R5, R11, 0x14 ;  /* 0x0000000b050b9211 */ /* 0x000fe200078ea0ff */
[----:B------:R-:W-:-:S05]  /*04b0*/  @!P1 IMAD.IADD R4, R4, 0x1, -R5 ;  /* 0x0000000104049824 */ /* 0x000fca00078e0a05 */
[----:B------:R-:W-:-:S06]  /*04c0*/  @!P1 LEA R3, R4, 0x3ff00000, 0x14 ;  /* 0x3ff0000004039811 */ /* 0x000fcc00078ea0ff */
[----:B------:R-:W-:-:S11]  /*04d0*/  @!P1 DMUL R8, R10, R2 ;  /* 0x000000020a089228 */ /* 0x000fd60000000000 */
.L_x_2:
[----:B------:R-:W-:Y:S05]  /*04e0*/  BSYNC.RECONVERGENT B0 ;  /* 0x0000000000007941 */ /* 0x000fea0003800200 */
.L_x_1:
[----:B------:R-:W-:Y:S01]  /*04f0*/  DADD R8, R8, 1 ;  /* 0x3ff0000008087429 */ /* 0x000fe20000000000 */
[----:B------:R-:W-:Y:S05]  /*0500*/  BSSY.RECONVERGENT B0, `(.L_x_3) ;  /* 0x000000e000007945 */ /* 0x000fea0003800200 */
[----:B------:R-:W0:Y:S04]  /*0510*/  MUFU.RCP64H R3, R9 ;  /* 0x0000000900037308 */ /* 0x000e280000001800 */
[----:B------:R-:W-:-:S05]  /*0520*/  VIADD R2, R9, 0x300402 ;  /* 0x0030040209027836 */ /* 0x000fca0000000000 */
[----:B------:R-:W-:Y:S01]  /*0530*/  FSETP.GEU.AND P0, PT, |R2|, 5.8789094863358348022e-39, PT ;  /* 0x004004020200780b */ /* 0x000fe20003f0e200 */
[----:B0-----:R-:W-:-:S08]  /*0540*/  DFMA R4, -R8, R2, 1 ;  /* 0x3ff000000804742b */ /* 0x001fd00000000102 */
[----:B------:R-:W-:-:S08]  /*0550*/  DFMA R4, R4, R4, R4 ;  /* 0x000000040404722b */ /* 0x000fd00000000004 */
[----:B------:R-:W-:-:S08]  /*0560*/  DFMA R4, R2, R4, R2 ;  /* 0x000000040204722b */ /* 0x000fd00000000002 */
[----:B------:R-:W-:-:S08]  /*0570*/  DFMA R6, -R8, R4, 1 ;  /* 0x3ff000000806742b */ /* 0x000fd00000000104 */
[----:B------:R-:W-:Y:S01]  /*0580*/  DFMA R4, R4, R6, R4 ;  /* 0x000000060404722b */ /* 0x000fe20000000004 */
[----:B------:R-:W-:Y:S10]  /*0590*/  @P0 BRA `(.L_x_4) ;  /* 0x0000000000100947 */ /* 0x000ff40003800000 */
[----:B------:R-:W-:-:S05]  /*05a0*/  LOP3.LUT R2, R9, 0x7fffffff, RZ, 0xc0, !PT ;  /* 0x7fffffff09027812 */ /* 0x000fca00078ec0ff */
[----:B------:R-:W-:Y:S01]  /*05b0*/  VIADD R3, R2, 0xfff00000 ;  /* 0xfff0000002037836 */ /* 0x000fe20000000000 */
[----:B------:R-:W-:-:S07]  /*05c0*/  MOV R2, 0x5e0 ;  /* 0x000005e000027802 */ /* 0x000fce0000000f00 */
[----:B------:R-:W-:Y:S05]  /*05d0*/  CALL.REL.NOINC `($__internal_0_$__cuda_sm20_dblrcp_rn_slowpath_v3) ;  /* 0x0000000000187944 */ /* 0x000fea0003c00000 */
.L_x_4:
[----:B------:R-:W-:Y:S05]  /*05e0*/  BSYNC.RECONVERGENT B0 ;  /* 0x0000000000007941 */ /* 0x000fea0003800200 */
.L_x_3:
[----:B------:R-:W0:Y:S01]  /*05f0*/  LDC.64 R2, c[0x0][0x380] ;  /* 0x0000e000ff027b82 */ /* 0x000e220000000a00 */
[----:B------:R-:W1:Y:S01]  /*0600*/  F2F.F32.F64 R5, R4 ;  /* 0x0000000400057310 */ /* 0x000e620000301000 */
[----:B0-----:R-:W-:-:S05]  /*0610*/  IMAD.WIDE R2, R0, 0x4, R2 ;  /* 0x0000000400027825 */ /* 0x001fca00078e0202 */
[----:B-1----:R-:W-:Y:S01]  /*0620*/  STG.E desc[UR4][R2.64], R5 ;  /* 0x0000000502007986 */ /* 0x002fe2000c101904 */
[----:B------:R-:W-:Y:S05]  /*0630*/  EXIT ;  /* 0x000000000000794d */ /* 0x000fea0003800000 */
        .weak           $__internal_0_$__cuda_sm20_dblrcp_rn_slowpath_v3
        .type           $__internal_0_$__cuda_sm20_dblrcp_rn_slowpath_v3,@function
        .size           $__internal_0_$__cuda_sm20_dblrcp_rn_slowpath_v3,(.L_x_14 - $__internal_0_$__cuda_sm20_dblrcp_rn_slowpath_v3)
$__internal_0_$__cuda_sm20_dblrcp_rn_slowpath_v3:
[----:B------:R-:W-:Y:S01]  /*0640*/  MOV R4, R8 ;  /* 0x0000000800047202 */ /* 0x000fe20000000f00 */
[----:B------:R-:W-:Y:S01]  /*0650*/  IMAD.MOV.U32 R5, RZ, RZ, R9 ;  /* 0x000000ffff057224 */ /* 0x000fe200078e0009 */
[----:B------:R-:W-:Y:S05]  /*0660*/  BSSY.RECONVERGENT B1, `(.L_x_5) ;  /* 0x0000025000017945 */ /* 0x000fea0003800200 */
[----:B------:R-:W-:-:S14]  /*0670*/  DSETP.GTU.AND P0, PT, |R4|, +INF , PT ;  /* 0x7ff000000400742a */ /* 0x000fdc0003f0c200 */
[----:B------:R-:W-:Y:S05]  /*0680*/  @P0 BRA `(.L_x_6) ;  /* 0x0000000000800947 */ /* 0x000fea0003800000 */
[----:B------:R-:W-:-:S05]  /*0690*/  LOP3.LUT R8, R9, 0x7fffffff, RZ, 0xc0, !PT ;  /* 0x7fffffff09087812 */ /* 0x000fca00078ec0ff */
[----:B------:R-:W-:-:S05]  /*06a0*/  VIADD R6, R8, 0xffffffff ;  /* 0xffffffff08067836 */ /* 0x000fca0000000000 */
[----:B------:R-:W-:-:S13]  /*06b0*/  ISETP.GE.U32.AND P0, PT, R6, 0x7fefffff, PT ;  /* 0x7fefffff0600780c */ /* 0x000fda0003f06070 */
[----:B------:R-:W-:Y:S01]  /*06c0*/  @P0 LOP3.LUT R7, R5, 0x7ff00000, RZ, 0x3c, !PT ;  /* 0x7ff0000005070812 */ /* 0x000fe200078e3cff */
[----:B------:R-:W-:Y:S01]  /*06d0*/  @P0 IMAD.MOV.U32 R6, RZ, RZ, RZ ;  /* 0x000000ffff060224 */ /* 0x000fe200078e00ff */
[----:B------:R-:W-:Y:S06]  /*06e0*/  @P0 BRA `(.L_x_7) ;  /* 0x0000000000700947 */ /* 0x000fec0003800000 */
[----:B------:R-:W-:-:S13]  /*06f0*/  ISETP.GE.U32.AND P0, PT, R8, 0x1000001, PT ;  /* 0x010000010800780c */ /* 0x000fda0003f06070 */
[----:B------:R-:W-:Y:S05]  /*0700*/  @!P0 BRA `(.L_x_8) ;  /* 0x0000000000388947 */ /* 0x000fea0003800000 */
[----:B------:R-:W-:Y:S01]  /*0710*/  IADD3 R7, PT, PT, R5, -0x3fe00000, RZ ;  /* 0xc020000005077810 */ /* 0x000fe20007ffe0ff */
[----:B------:R-:W-:Y:S02]  /*0720*/  IMAD.MOV.U32 R6, RZ, RZ, R4 ;  /* 0x000000ffff067224 */ /* 0x000fe400078e0004 */
[----:B------:R-:W-:Y:S01]  /*0730*/  IMAD.MOV.U32 R8, RZ, RZ, R3 ;  /* 0x000000ffff087224 */ /* 0x000fe200078e0003 */
[----:B------:R-:W0:Y:S05]  /*0740*/  MUFU.RCP64H R9, R7 ;  /* 0x0000000700097308 */ /* 0x000e2a0000001800 */
[----:B0-----:R-:W-:-:S08]  /*0750*/  DFMA R10, -R6, R8, 1 ;  /* 0x3ff00000060a742b */ /* 0x001fd00000000108 */
[----:B------:R-:W-:-:S08]  /*0760*/  DFMA R10, R10, R10, R10 ;  /* 0x0000000a0a0a722b */ /* 0x000fd0000000000a */
[----:B------:R-:W-:-:S08]  /*0770*/  DFMA R10, R8, R10, R8 ;  /* 0x0000000a080a722b */ /* 0x000fd00000000008 */
[----:B------:R-:W-:-:S08]  /*0780*/  DFMA R8, -R6, R10, 1 ;  /* 0x3ff000000608742b */ /* 0x000fd0000000010a */
[----:B------:R-:W-:-:S08]  /*0790*/  DFMA R8, R10, R8, R10 ;  /* 0x000000080a08722b */ /* 0x000fd0000000000a */
[----:B------:R-:W-:-:S08]  /*07a0*/  DMUL R8, R8, 2.2250738585072013831e-308 ;  /* 0x0010000008087828 */ /* 0x000fd00000000000 */
[----:B------:R-:W-:-:S08]  /*07b0*/  DFMA R4, -R4, R8, 1 ;  /* 0x3ff000000404742b */ /* 0x000fd00000000108 */
[----:B------:R-:W-:-:S08]  /*07c0*/  DFMA R4, R4, R4, R4 ;  /* 0x000000040404722b */ /* 0x000fd00000000004 */
[----:B------:R-:W-:Y:S01]  /*07d0*/  DFMA R6, R8, R4, R8 ;  /* 0x000000040806722b */ /* 0x000fe20000000008 */
[----:B------:R-:W-:Y:S10]  /*07e0*/  BRA `(.L_x_7) ;  /* 0x0000000000307947 */ /* 0x000ff40003800000 */
.L_x_8:
[----:B------:R-:W-:Y:S01]  /*07f0*/  DMUL R4, R4, 8.11296384146066816958e+31 ;  /* 0x4690000004047828 */ /* 0x000fe20000000000 */
[----:B------:R-:W-:-:S05]  /*0800*/  MOV R6, R3 ;  /* 0x0000000300067202 */ /* 0x000fca0000000f00 */
[----:B------:R-:W0:Y:S02]  /*0810*/  MUFU.RCP64H R7, R5 ;  /* 0x0000000500077308 */ /* 0x000e240000001800 */
[----:B0-----:R-:W-:-:S08]  /*0820*/  DFMA R8, -R4, R6, 1 ;  /* 0x3ff000000408742b */ /* 0x001fd00000000106 */
[----:B------:R-:W-:-:S08]  /*0830*/  DFMA R8, R8, R8, R8 ;  /* 0x000000080808722b */ /* 0x000fd00000000008 */
[----:B------:R-:W-:-:S08]  /*0840*/  DFMA R8, R6, R8, R6 ;  /* 0x000000080608722b */ /* 0x000fd00000000006 */
[----:B------:R-:W-:-:S08]  /*0850*/  DFMA R6, -R4, R8, 1 ;  /* 0x3ff000000406742b */ /* 0x000fd00000000108 */
[----:B------:R-:W-:-:S08]  /*0860*/  DFMA R6, R8, R6, R8 ;  /* 0x000000060806722b */ /* 0x000fd00000000008 */
[----:B------:R-:W-:Y:S01]  /*0870*/  DMUL R6, R6, 8.11296384146066816958e+31 ;  /* 0x4690000006067828 */ /* 0x000fe20000000000 */
[----:B------:R-:W-:Y:S10]  /*0880*/  BRA `(.L_x_7) ;  /* 0x0000000000087947 */ /* 0x000ff40003800000 */
.L_x_6:
[----:B------:R-:W-:Y:S01]  /*0890*/  LOP3.LUT R7, R5, 0x80000, RZ, 0xfc, !PT ;  /* 0x0008000005077812 */ /* 0x000fe200078efcff */
[----:B------:R-:W-:-:S07]  /*08a0*/  IMAD.MOV.U32 R6, RZ, RZ, R4 ;  /* 0x000000ffff067224 */ /* 0x000fce00078e0004 */
.L_x_7:
[----:B------:R-:W-:Y:S05]  /*08b0*/  BSYNC.RECONVERGENT B1 ;  /* 0x0000000000017941 */ /* 0x000fea0003800200 */
.L_x_5:
[----:B------:R-:W-:Y:S01]  /*08c0*/  IMAD.MOV.U32 R3, RZ, RZ, 0x0 ;  /* 0x00000000ff037424 */ /* 0x000fe200078e00ff */
[----:B------:R-:W-:Y:S01]  /*08d0*/  MOV R5, R7 ;  /* 0x0000000700057202 */ /* 0x000fe20000000f00 */
[----:B------:R-:W-:Y:S02]  /*08e0*/  IMAD.MOV.U32 R4, RZ, RZ, R6 ;  /* 0x000000ffff047224 */ /* 0x000fe400078e0006 */
[----:B------:R-:W-:Y:S05]  /*08f0*/  RET.REL.NODEC R2 `(_Z10Sigmoid_fpPfS_iii) ;  /* 0xfffffff402c07950 */ /* 0x000fea0003c3ffff */
.L_x_9:
        /* <DEDUP_REMOVED lines=16> */
.L_x_14:


//--------------------- .text._Z7ReLU_bpPfS_S_iii --------------------------
	.section	.text._Z7ReLU_bpPfS_S_iii,"ax",@progbits
	.align	128
        .global         _Z7ReLU_bpPfS_S_iii
        .type           _Z7ReLU_bpPfS_S_iii,@function
        .size           _Z7ReLU_bpPfS_S_iii,(.L_x_17 - _Z7ReLU_bpPfS_S_iii)
        .other          _Z7ReLU_bpPfS_S_iii,@"STO_CUDA_ENTRY STV_DEFAULT"
_Z7ReLU_bpPfS_S_iii:
.text._Z7ReLU_bpPfS_S_iii:
        /* <DEDUP_REMOVED lines=16> */
[----:B------:R-:W2:Y:S01]  /*0100*/  LDC.64 R4, c[0x0][0x380] ;  /* 0x0000e000ff047b82 */ /* 0x000ea20000000a00 */
[----:B0-----:R-:W-:-:S06]  /*0110*/  IMAD.WIDE R2, R7, 0x4, R2 ;  /* 0x0000000407027825 */ /* 0x001fcc00078e0202 */
[----:B-1----:R-:W3:Y:S01]  /*0120*/  LDG.E R2, desc[UR4][R2.64] ;  /* 0x0000000402027981 */ /* 0x002ee2000c1e1900 */
[----:B------:R-:W-:Y:S01]  /*0130*/  BSSY.RECONVERGENT B0, `(.L_x_10) ;  /* 0x0000008000007945 */ /* 0x000fe20003800200 */
[----:B------:R-:W-:Y:S02]  /*0140*/  HFMA2 R9, -RZ, RZ, 0, 0 ;  /* 0x00000000ff097431 */ /* 0x000fe400000001ff */
[----:B--2---:R-:W-:Y:S01]  /*0150*/  IMAD.WIDE R4, R7, 0x4, R4 ;  /* 0x0000000407047825 */ /* 0x004fe200078e0204 */
[----:B---3--:R-:W-:-:S13]  /*0160*/  FSETP.GT.AND P0, PT, R2, RZ, PT ;  /* 0x000000ff0200720b */ /* 0x008fda0003f04000 */
[----:B------:R-:W-:Y:S05]  /*0170*/  @!P0 BRA `(.L_x_11) ;  /* 0x00000000000c8947 */ /* 0x000fea0003800000 */
[----:B------:R-:W0:Y:S02]  /*0180*/  LDC.64 R2, c[0x0][0x388] ;  /* 0x0000e200ff027b82 */ /* 0x000e240000000a00 */
[----:B0-----:R-:W-:-:S05]  /*0190*/  IMAD.WIDE R2, R7, 0x4, R2 ;  /* 0x0000000407027825 */ /* 0x001fca00078e0202 */
[----:B------:R0:W5:Y:S02]  /*01a0*/  LDG.E R9, desc[UR4][R2.64] ;  /* 0x0000000402097981 */ /* 0x000164000c1e1900 */
.L_x_11:
[----:B------:R-:W-:Y:S05]  /*01b0*/  BSYNC.RECONVERGENT B0 ;  /* 0x0000000000007941 */ /* 0x000fea0003800200 */
.L_x_10:
[----:B-----5:R-:W-:Y:S01]  /*01c0*/  STG.E desc[UR4][R4.64], R9 ;  /* 0x0000000904007986 */ /* 0x020fe2000c101904 */
[----:B------:R-:W-:Y:S05]  /*01d0*/  EXIT ;  /* 0x000000000000794d */ /* 0x000fea0003800000 */
.L_x_12:
        /* <DEDUP_REMOVED lines=10> */
.L_x_17:


//--------------------- .text._Z7ReLU_fpPfS_iii   --------------------------
	.section	.text._Z7ReLU_fpPfS_iii,"ax",@progbits
	.align	128
        .global         _Z7ReLU_fpPfS_iii
        .type           _Z7ReLU_fpPfS_iii,@function
        .size           _Z7ReLU_fpPfS_iii,(.L_x_18 - _Z7ReLU_fpPfS_iii)
        .other          _Z7ReLU_fpPfS_iii,@"STO_CUDA_ENTRY STV_DEFAULT"
_Z7ReLU_fpPfS_iii:
.text._Z7ReLU_fpPfS_iii:
        /* <DEDUP_REMOVED lines=19> */
[----:B--2---:R-:W-:Y:S01]  /*0130*/  IMAD.WIDE R4, R7, 0x4, R4 ;  /* 0x0000000407047825 */ /* 0x004fe200078e0204 */
[----:B---3--:R-:W-:-:S05]  /*0140*/  FMNMX R7, RZ, R2, !PT ;  /* 0x00000002ff077209 */ /* 0x008fca0007800000 */
[----:B------:R-:W-:Y:S01]  /*0150*/  STG.E desc[UR4][R4.64], R7 ;  /* 0x0000000704007986 */ /* 0x000fe2000c101904 */
[----:B------:R-:W-:Y:S05]  /*0160*/  EXIT ;  /* 0x000000000000794d */ /* 0x000fea0003800000 */
.L_x_13:
        /* <DEDUP_REMOVED lines=9> */
.L_x_18:


//--------------------- .nv.shared.reserved.0     --------------------------
	.section	.nv.shared.reserved.0,"aw",@nobits
	.weak		__nv_reservedSMEM_offset_0_alias
	.size		__nv_reservedSMEM_offset_0_alias, 0, 64
	.other		__nv_reservedSMEM_offset_0_alias,@"STO_CUDA_RESERVED_SHARED STV_DEFAULT"
__nv_reservedSMEM_offset_0_alias:
	.zero		0
	.zero		64


//--------------------- .nv.constant0._Z10Sigmoid_bpPfS_S_iii --------------------------
	.section	.nv.constant0._Z10Sigmoid_bpPfS_S_iii,"a",@progbits
	.sectionflags	@""
	.align	4
.nv.constant0._Z10Sigmoid_bpPfS_S_iii:
	.zero		932


//--------------------- .nv.constant0._Z10Sigmoid_fpPfS_iii --------------------------
	.section	.nv.constant0._Z10Sigmoid_fpPfS_iii,"a",@progbits
	.sectionflags	@""
	.align	4
.nv.constant0._Z10Sigmoid_fpPfS_iii:
	.zero		924


//--------------------- .nv.constant0._Z7ReLU_bpPfS_S_iii --------------------------
	.section	.nv.constant0._Z7ReLU_bpPfS_S_iii,"a",@progbits
	.sectionflags	@""
	.align	4
.nv.constant0._Z7ReLU_bpPfS_S_iii:
	.zero		932


//--------------------- .nv.constant0._Z7ReLU_fpPfS_iii --------------------------
	.section	.nv.constant0._Z7ReLU_fpPfS_iii,"a",@progbits
	.sectionflags	@""
	.align	4
.nv.constant0._Z7ReLU_fpPfS_iii:
	.zero		924


//--------------------- SYMBOLS --------------------------

	.type		.nv.reservedSmem.offset0,@object
	.size		.nv.reservedSmem.offset0,0x4
